//
// Generated by NVIDIA NVVM Compiler
//
// Compiler Build ID: CL-36424714
// Cuda compilation tools, release 13.0, V13.0.88
// Based on NVVM 20.0.0
//

.version 9.0
.target sm_100
.address_size 64

	// .globl	_Z36tensorCoreMultiplyScaleAndAccumulatePKhS0_PiS0_S0_iii

.visible .entry _Z36tensorCoreMultiplyScaleAndAccumulatePKhS0_PiS0_S0_iii(
	.param .u64 .ptr .align 1 _Z36tensorCoreMultiplyScaleAndAccumulatePKhS0_PiS0_S0_iii_param_0,
	.param .u64 .ptr .align 1 _Z36tensorCoreMultiplyScaleAndAccumulatePKhS0_PiS0_S0_iii_param_1,
	.param .u64 .ptr .align 1 _Z36tensorCoreMultiplyScaleAndAccumulatePKhS0_PiS0_S0_iii_param_2,
	.param .u64 .ptr .align 1 _Z36tensorCoreMultiplyScaleAndAccumulatePKhS0_PiS0_S0_iii_param_3,
	.param .u64 .ptr .align 1 _Z36tensorCoreMultiplyScaleAndAccumulatePKhS0_PiS0_S0_iii_param_4,
	.param .u32 _Z36tensorCoreMultiplyScaleAndAccumulatePKhS0_PiS0_S0_iii_param_5,
	.param .u32 _Z36tensorCoreMultiplyScaleAndAccumulatePKhS0_PiS0_S0_iii_param_6,
	.param .u32 _Z36tensorCoreMultiplyScaleAndAccumulatePKhS0_PiS0_S0_iii_param_7
)
{
	.reg .pred 	%p<8>;
	.reg .b32 	%r<250>;
	.reg .b64 	%rd<67>;

	ld.param.u64 	%rd9, [_Z36tensorCoreMultiplyScaleAndAccumulatePKhS0_PiS0_S0_iii_param_0];
	ld.param.u64 	%rd10, [_Z36tensorCoreMultiplyScaleAndAccumulatePKhS0_PiS0_S0_iii_param_1];
	ld.param.u32 	%r74, [_Z36tensorCoreMultiplyScaleAndAccumulatePKhS0_PiS0_S0_iii_param_5];
	ld.param.u32 	%r72, [_Z36tensorCoreMultiplyScaleAndAccumulatePKhS0_PiS0_S0_iii_param_6];
	ld.param.u32 	%r73, [_Z36tensorCoreMultiplyScaleAndAccumulatePKhS0_PiS0_S0_iii_param_7];
	cvta.to.global.u64 	%rd1, %rd10;
	cvta.to.global.u64 	%rd2, %rd9;
	mov.u32 	%r75, %ctaid.x;
	mov.u32 	%r76, %ntid.x;
	mov.u32 	%r1, %tid.x;
	mad.lo.s32 	%r77, %r75, %r76, %r1;
	shr.u32 	%r2, %r77, 5;
	mov.u32 	%r78, %ctaid.y;
	mov.u32 	%r79, %ntid.y;
	mov.u32 	%r80, %tid.y;
	mad.lo.s32 	%r3, %r78, %r79, %r80;
	shr.s32 	%r81, %r73, 31;
	shr.u32 	%r82, %r81, 28;
	add.s32 	%r83, %r73, %r82;
	shr.s32 	%r84, %r83, 4;
	setp.ge.s32 	%p1, %r2, %r84;
	shr.s32 	%r85, %r74, 31;
	shr.u32 	%r86, %r85, 28;
	add.s32 	%r87, %r74, %r86;
	shr.s32 	%r88, %r87, 4;
	setp.ge.s32 	%p2, %r3, %r88;
	or.pred  	%p3, %p2, %p1;
	@%p3 bra 	$L__BB0_8;
	setp.gt.s32 	%p4, %r72, 0;
	mov.b32 	%r232, 0;
	mov.u32 	%r231, %r232;
	mov.u32 	%r230, %r232;
	mov.u32 	%r229, %r232;
	mov.u32 	%r228, %r232;
	mov.u32 	%r227, %r232;
	mov.u32 	%r226, %r232;
	mov.u32 	%r225, %r232;
	@%p4 bra 	$L__BB0_2;
	bra.uni 	$L__BB0_7;
$L__BB0_2:
	mul.lo.s32 	%r92, %r3, %r72;
	shl.b32 	%r214, %r92, 4;
	mul.lo.s32 	%r93, %r2, %r72;
	shl.b32 	%r215, %r93, 4;
	shr.u32 	%r6, %r72, 4;
	mul.lo.s32 	%r94, %r3, %r6;
	shl.b32 	%r95, %r94, 3;
	shl.b32 	%r96, %r1, 27;
	shr.s32 	%r97, %r96, 31;
	and.b32  	%r98, %r97, %r6;
	add.s32 	%r7, %r98, %r95;
	shl.b32 	%r99, %r2, 3;
	shl.b32 	%r100, %r1, 1;
	and.b32  	%r101, %r100, 6;
	or.b32  	%r102, %r99, %r101;
	mul.lo.s32 	%r8, %r102, %r6;
	add.s32 	%r9, %r72, -1;
	setp.lt.u32 	%p5, %r72, 17;
	mov.b32 	%r232, 0;
	mov.u32 	%r231, %r232;
	mov.u32 	%r230, %r232;
	mov.u32 	%r229, %r232;
	mov.u32 	%r228, %r232;
	mov.u32 	%r227, %r232;
	mov.u32 	%r226, %r232;
	mov.u32 	%r225, %r232;
	mov.u32 	%r241, %r232;
	@%p5 bra 	$L__BB0_5;
	shr.u32 	%r104, %r9, 4;
	add.s32 	%r105, %r104, 1;
	cvt.u64.u32 	%rd14, %r215;
	add.s64 	%rd15, %rd14, %rd1;
	add.s64 	%rd66, %rd15, 16;
	cvt.u64.u32 	%rd16, %r214;
	add.s64 	%rd17, %rd16, %rd2;
	add.s64 	%rd65, %rd17, 16;
	and.b32  	%r106, %r105, 536870910;
	neg.s32 	%r213, %r106;
	mov.b32 	%r232, 0;
	mov.u32 	%r211, %r7;
	mov.u32 	%r212, %r8;
$L__BB0_4:
	ld.param.u64 	%rd63, [_Z36tensorCoreMultiplyScaleAndAccumulatePKhS0_PiS0_S0_iii_param_4];
	ld.param.u64 	%rd61, [_Z36tensorCoreMultiplyScaleAndAccumulatePKhS0_PiS0_S0_iii_param_3];
	ld.param.u64 	%rd58, [_Z36tensorCoreMultiplyScaleAndAccumulatePKhS0_PiS0_S0_iii_param_1];
	ld.param.u64 	%rd56, [_Z36tensorCoreMultiplyScaleAndAccumulatePKhS0_PiS0_S0_iii_param_0];
	cvt.s64.s32 	%rd18, %r212;
	cvta.to.global.u64 	%rd19, %rd63;
	add.s64 	%rd20, %rd19, %rd18;
	add.s64 	%rd21, %rd20, 2;
	cvt.s64.s32 	%rd22, %r211;
	cvta.to.global.u64 	%rd23, %rd61;
	add.s64 	%rd24, %rd23, %rd22;
	cvt.u64.u32 	%rd25, %r214;
	cvta.to.global.u64 	%rd26, %rd56;
	add.s64 	%rd27, %rd26, %rd25;
	wmma.load.a.sync.aligned.row.m16n16k16.global.u8 	{%r107, %r108}, [%rd27], %r72;
	cvt.u64.u32 	%rd28, %r215;
	cvta.to.global.u64 	%rd29, %rd58;
	add.s64 	%rd30, %rd29, %rd28;
	wmma.load.b.sync.aligned.col.m16n16k16.global.u8 	{%r109, %r110}, [%rd30], %r72;
	mov.b32 	%r111, 0;
	wmma.mma.sync.aligned.row.col.m16n16k16.s32.u8.u8.s32 {%r112, %r113, %r114, %r115, %r116, %r117, %r118, %r119}, {%r107, %r108}, {%r109, %r110}, {%r111, %r111, %r111, %r111, %r111, %r111, %r111, %r111};
	ld.global.u8 	%r120, [%rd24];
	mul.lo.s32 	%r121, %r112, %r120;
	ld.global.u8 	%r122, [%rd20];
	mad.lo.s32 	%r123, %r121, %r122, %r225;
	mul.lo.s32 	%r124, %r113, %r120;
	ld.global.u8 	%r125, [%rd20+1];
	mad.lo.s32 	%r126, %r124, %r125, %r226;
	shr.u32 	%r127, %r72, 2;
	cvt.u64.u32 	%rd31, %r127;
	and.b64  	%rd32, %rd31, 1073741820;
	add.s64 	%rd33, %rd24, %rd32;
	ld.global.u8 	%r128, [%rd33];
	mul.lo.s32 	%r129, %r114, %r128;
	mad.lo.s32 	%r130, %r129, %r122, %r227;
	mul.lo.s32 	%r131, %r115, %r128;
	mad.lo.s32 	%r132, %r131, %r125, %r228;
	mul.lo.s32 	%r133, %r116, %r120;
	add.s64 	%rd34, %rd21, %rd32;
	ld.global.u8 	%r134, [%rd34+-2];
	mad.lo.s32 	%r135, %r133, %r134, %r229;
	mul.lo.s32 	%r136, %r117, %r120;
	ld.global.u8 	%r137, [%rd34+-1];
	mad.lo.s32 	%r138, %r136, %r137, %r230;
	mul.lo.s32 	%r139, %r118, %r128;
	mad.lo.s32 	%r140, %r139, %r134, %r231;
	mul.lo.s32 	%r141, %r119, %r128;
	mad.lo.s32 	%r142, %r141, %r137, %r232;
	wmma.load.a.sync.aligned.row.m16n16k16.global.u8 	{%r143, %r144}, [%rd65], %r72;
	wmma.load.b.sync.aligned.col.m16n16k16.global.u8 	{%r145, %r146}, [%rd66], %r72;
	wmma.mma.sync.aligned.row.col.m16n16k16.s32.u8.u8.s32 {%r147, %r148, %r149, %r150, %r151, %r152, %r153, %r154}, {%r143, %r144}, {%r145, %r146}, {%r111, %r111, %r111, %r111, %r111, %r111, %r111, %r111};
	ld.global.u8 	%r155, [%rd24+1];
	mul.lo.s32 	%r156, %r147, %r155;
	ld.global.u8 	%r157, [%rd20+1];
	mad.lo.s32 	%r225, %r156, %r157, %r123;
	mul.lo.s32 	%r158, %r148, %r155;
	ld.global.u8 	%r159, [%rd20+2];
	mad.lo.s32 	%r226, %r158, %r159, %r126;
	ld.global.u8 	%r160, [%rd33+1];
	mul.lo.s32 	%r161, %r149, %r160;
	mad.lo.s32 	%r227, %r161, %r157, %r130;
	mul.lo.s32 	%r162, %r150, %r160;
	mad.lo.s32 	%r228, %r162, %r159, %r132;
	mul.lo.s32 	%r163, %r151, %r155;
	ld.global.u8 	%r164, [%rd34+-1];
	mad.lo.s32 	%r229, %r163, %r164, %r135;
	mul.lo.s32 	%r165, %r152, %r155;
	ld.global.u8 	%r166, [%rd34];
	mad.lo.s32 	%r230, %r165, %r166, %r138;
	mul.lo.s32 	%r167, %r153, %r160;
	mad.lo.s32 	%r231, %r167, %r164, %r140;
	mul.lo.s32 	%r168, %r154, %r160;
	mad.lo.s32 	%r232, %r168, %r166, %r142;
	add.s32 	%r241, %r241, 32;
	add.s64 	%rd66, %rd66, 32;
	add.s64 	%rd65, %rd65, 32;
	add.s32 	%r215, %r215, 32;
	add.s32 	%r214, %r214, 32;
	add.s32 	%r213, %r213, 2;
	add.s32 	%r212, %r212, 2;
	add.s32 	%r211, %r211, 2;
	setp.ne.s32 	%p6, %r213, 0;
	@%p6 bra 	$L__BB0_4;
$L__BB0_5:
	add.s32 	%r169, %r72, -1;
	and.b32  	%r170, %r169, 16;
	setp.ne.s32 	%p7, %r170, 0;
	@%p7 bra 	$L__BB0_7;
	ld.param.u64 	%rd64, [_Z36tensorCoreMultiplyScaleAndAccumulatePKhS0_PiS0_S0_iii_param_4];
	ld.param.u64 	%rd62, [_Z36tensorCoreMultiplyScaleAndAccumulatePKhS0_PiS0_S0_iii_param_3];
	ld.param.u64 	%rd59, [_Z36tensorCoreMultiplyScaleAndAccumulatePKhS0_PiS0_S0_iii_param_1];
	ld.param.u64 	%rd57, [_Z36tensorCoreMultiplyScaleAndAccumulatePKhS0_PiS0_S0_iii_param_0];
	mul.lo.s32 	%r171, %r3, %r72;
	shl.b32 	%r172, %r171, 4;
	add.s32 	%r173, %r241, %r172;
	cvt.u64.u32 	%rd35, %r173;
	cvta.to.global.u64 	%rd36, %rd57;
	add.s64 	%rd37, %rd36, %rd35;
	wmma.load.a.sync.aligned.row.m16n16k16.global.u8 	{%r174, %r175}, [%rd37], %r72;
	mul.lo.s32 	%r176, %r2, %r72;
	shl.b32 	%r177, %r176, 4;
	add.s32 	%r178, %r241, %r177;
	cvt.u64.u32 	%rd38, %r178;
	cvta.to.global.u64 	%rd39, %rd59;
	add.s64 	%rd40, %rd39, %rd38;
	wmma.load.b.sync.aligned.col.m16n16k16.global.u8 	{%r179, %r180}, [%rd40], %r72;
	mov.b32 	%r181, 0;
	wmma.mma.sync.aligned.row.col.m16n16k16.s32.u8.u8.s32 {%r182, %r183, %r184, %r185, %r186, %r187, %r188, %r189}, {%r174, %r175}, {%r179, %r180}, {%r181, %r181, %r181, %r181, %r181, %r181, %r181, %r181};
	shr.u32 	%r190, %r241, 4;
	add.s32 	%r191, %r7, %r190;
	add.s32 	%r192, %r190, %r8;
	cvt.s64.s32 	%rd41, %r191;
	cvta.to.global.u64 	%rd42, %rd62;
	add.s64 	%rd43, %rd42, %rd41;
	ld.global.u8 	%r193, [%rd43];
	mul.lo.s32 	%r194, %r182, %r193;
	cvt.s64.s32 	%rd44, %r192;
	cvta.to.global.u64 	%rd45, %rd64;
	add.s64 	%rd46, %rd45, %rd44;
	ld.global.u8 	%r195, [%rd46];
	mad.lo.s32 	%r225, %r194, %r195, %r225;
	mul.lo.s32 	%r196, %r183, %r193;
	ld.global.u8 	%r197, [%rd46+1];
	mad.lo.s32 	%r226, %r196, %r197, %r226;
	shl.b32 	%r198, %r6, 2;
	cvt.u64.u32 	%rd47, %r198;
	add.s64 	%rd48, %rd43, %rd47;
	ld.global.u8 	%r199, [%rd48];
	mul.lo.s32 	%r200, %r184, %r199;
	mad.lo.s32 	%r227, %r200, %r195, %r227;
	mul.lo.s32 	%r201, %r185, %r199;
	mad.lo.s32 	%r228, %r201, %r197, %r228;
	mul.lo.s32 	%r202, %r186, %r193;
	add.s64 	%rd49, %rd46, %rd47;
	ld.global.u8 	%r203, [%rd49];
	mad.lo.s32 	%r229, %r202, %r203, %r229;
	mul.lo.s32 	%r204, %r187, %r193;
	ld.global.u8 	%r205, [%rd49+1];
	mad.lo.s32 	%r230, %r204, %r205, %r230;
	mul.lo.s32 	%r206, %r188, %r199;
	mad.lo.s32 	%r231, %r206, %r203, %r231;
	mul.lo.s32 	%r207, %r189, %r199;
	mad.lo.s32 	%r232, %r207, %r205, %r232;
$L__BB0_7:
	ld.param.u64 	%rd60, [_Z36tensorCoreMultiplyScaleAndAccumulatePKhS0_PiS0_S0_iii_param_2];
	mul.lo.s32 	%r208, %r3, %r73;
	shl.b32 	%r209, %r208, 4;
	cvt.s64.s32 	%rd50, %r209;
	shl.b32 	%r210, %r2, 4;
	cvt.u64.u32 	%rd51, %r210;
	add.s64 	%rd52, %rd50, %rd51;
	cvta.to.global.u64 	%rd53, %rd60;
	shl.b64 	%rd54, %rd52, 2;
	add.s64 	%rd55, %rd53, %rd54;
	wmma.store.d.sync.aligned.row.m16n16k16.global.s32 	[%rd55], {%r225, %r226, %r227, %r228, %r229, %r230, %r231, %r232}, %r73;
$L__BB0_8:
	ret;

}


// ===== COMPILED SASS (sm_100) =====

	.target	sm_100

	.elftype	@"ET_EXEC"


//--------------------- .note.nv.tkinfo           --------------------------
	.section	.note.nv.tkinfo,"",@"SHT_NOTE"
	.sectionflags	@"SHF_NOTE_NV_TKINFO"
	.tkinfo
        /*0018*/ 	.word	0x00000002
        /*0030*/ 	.string	""
        /*0030*/ 	.string	"ptxas"
        /*0030*/ 	.string	"Cuda compilation tools, release 13.0, V13.0.88"
        /*0030*/ 	.string	"Build cuda_13.0.r13.0/compiler.36424714_0"
        /*0030*/ 	.string	"-arch sm_100 -m 64 "



//--------------------- .note.nv.cuinfo           --------------------------
	.section	.note.nv.cuinfo,"",@"SHT_NOTE"
	.sectionflags	@"SHF_NOTE_NV_CUINFO"
        /*0018*/ 	.short	0x0002
        /*001a*/ 	.short	0x0064
        /*001c*/ 	.short	0x0082
	.zero		2


//--------------------- .nv.info                  --------------------------
	.section	.nv.info,"",@"SHT_CUDA_INFO"
	.align	4


	//----- nvinfo : EIATTR_REGCOUNT
	.align		4
        /*0000*/ 	.byte	0x04, 0x2f
        /*0002*/ 	.short	(.L_1 - .L_0)
	.align		4
.L_0:
        /*0004*/ 	.word	index@(_Z36tensorCoreMultiplyScaleAndAccumulatePKhS0_PiS0_S0_iii)
        /*0008*/ 	.word	0x00000030


	//----- nvinfo : EIATTR_FRAME_SIZE
	.align		4
.L_1:
        /*000c*/ 	.byte	0x04, 0x11
        /*000e*/ 	.short	(.L_3 - .L_2)
	.align		4
.L_2:
        /*0010*/ 	.word	index@(_Z36tensorCoreMultiplyScaleAndAccumulatePKhS0_PiS0_S0_iii)
        /*0014*/ 	.word	0x00000000


	//----- nvinfo : EIATTR_MIN_STACK_SIZE
	.align		4
.L_3:
        /*0018*/ 	.byte	0x04, 0x12
        /*001a*/ 	.short	(.L_5 - .L_4)
	.align		4
.L_4:
        /*001c*/ 	.word	index@(_Z36tensorCoreMultiplyScaleAndAccumulatePKhS0_PiS0_S0_iii)
        /*0020*/ 	.word	0x00000000
.L_5:


//--------------------- .nv.compat                --------------------------
	.section	.nv.compat,"",@"SHT_CUDA_COMPAT_INFO"
	.align	4
        /*0000*/ 	.byte	0x02, 0x09, 0x00, 0x00, 0x02, 0x02, 0x01, 0x00, 0x02, 0x05, 0x05, 0x00, 0x03, 0x07, 0x01, 0x01
        /*0010*/ 	.byte	0x02, 0x03, 0x00, 0x00, 0x02, 0x06, 0x01, 0x00, 0x04, 0x0b, 0x08, 0x00, 0x01, 0x00, 0x00, 0x00
        /*0020*/ 	.byte	0x00, 0x00, 0x00, 0x00


//--------------------- .nv.info._Z36tensorCoreMultiplyScaleAndAccumulatePKhS0_PiS0_S0_iii --------------------------
	.section	.nv.info._Z36tensorCoreMultiplyScaleAndAccumulatePKhS0_PiS0_S0_iii,"",@"SHT_CUDA_INFO"
	.sectionflags	@""
	.align	4


	//----- nvinfo : EIATTR_CUDA_API_VERSION
	.align		4
        /*0000*/ 	.byte	0x04, 0x37
        /*0002*/ 	.short	(.L_7 - .L_6)
.L_6:
        /*0004*/ 	.word	0x00000082


	//----- nvinfo : EIATTR_KPARAM_INFO
	.align		4
.L_7:
        /*0008*/ 	.byte	0x04, 0x17
        /*000a*/ 	.short	(.L_9 - .L_8)
.L_8:
        /*000c*/ 	.word	0x00000000
        /*0010*/ 	.short	0x0007
        /*0012*/ 	.short	0x0030
        /*0014*/ 	.byte	0x00, 0xf0, 0x11, 0x00


	//----- nvinfo : EIATTR_KPARAM_INFO
	.align		4
.L_9:
        /*0018*/ 	.byte	0x04, 0x17
        /*001a*/ 	.short	(.L_11 - .L_10)
.L_10:
        /*001c*/ 	.word	0x00000000
        /*0020*/ 	.short	0x0006
        /*0022*/ 	.short	0x002c
        /*0024*/ 	.byte	0x00, 0xf0, 0x11, 0x00


	//----- nvinfo : EIATTR_KPARAM_INFO
	.align		4
.L_11:
        /*0028*/ 	.byte	0x04, 0x17
        /*002a*/ 	.short	(.L_13 - .L_12)
.L_12:
        /*002c*/ 	.word	0x00000000
        /*0030*/ 	.short	0x0005
        /*0032*/ 	.short	0x0028
        /*0034*/ 	.byte	0x00, 0xf0, 0x11, 0x00


	//----- nvinfo : EIATTR_KPARAM_INFO
	.align		4
.L_13:
        /*0038*/ 	.byte	0x04, 0x17
        /*003a*/ 	.short	(.L_15 - .L_14)
.L_14:
        /*003c*/ 	.word	0x00000000
        /*0040*/ 	.short	0x0004
        /*0042*/ 	.short	0x0020
        /*0044*/ 	.byte	0x00, 0xf5, 0x21, 0x00


	//----- nvinfo : EIATTR_KPARAM_INFO
	.align		4
.L_15:
        /*0048*/ 	.byte	0x04, 0x17
        /*004a*/ 	.short	(.L_17 - .L_16)
.L_16:
        /*004c*/ 	.word	0x00000000
        /*0050*/ 	.short	0x0003
        /*0052*/ 	.short	0x0018
        /*0054*/ 	.byte	0x00, 0xf5, 0x21, 0x00


	//----- nvinfo : EIATTR_KPARAM_INFO
	.align		4
.L_17:
        /*0058*/ 	.byte	0x04, 0x17
        /*005a*/ 	.short	(.L_19 - .L_18)
.L_18:
        /*005c*/ 	.word	0x00000000
        /*0060*/ 	.short	0x0002
        /*0062*/ 	.short	0x0010
        /*0064*/ 	.byte	0x00, 0xf5, 0x21, 0x00


	//----- nvinfo : EIATTR_KPARAM_INFO
	.align		4
.L_19:
        /*0068*/ 	.byte	0x04, 0x17
        /*006a*/ 	.short	(.L_21 - .L_20)
.L_20:
        /*006c*/ 	.word	0x00000000
        /*0070*/ 	.short	0x0001
        /*0072*/ 	.short	0x0008
        /*0074*/ 	.byte	0x00, 0xf5, 0x21, 0x00


	//----- nvinfo : EIATTR_KPARAM_INFO
	.align		4
.L_21:
        /*0078*/ 	.byte	0x04, 0x17
        /*007a*/ 	.short	(.L_23 - .L_22)
.L_22:
        /*007c*/ 	.word	0x00000000
        /*0080*/ 	.short	0x0000
        /*0082*/ 	.short	0x0000
        /*0084*/ 	.byte	0x00, 0xf5, 0x21, 0x00


	//----- nvinfo : EIATTR_SPARSE_MMA_MASK
	.align		4
.L_23:
        /*0088*/ 	.byte	0x03, 0x50
        /*008a*/ 	.short	0x0000


	//----- nvinfo : EIATTR_WMMA_USED
	.align		4
        /*008c*/ 	.byte	0x01, 0x2b
	.zero		2


	//----- nvinfo : EIATTR_MAXREG_COUNT
	.align		4
        /*0090*/ 	.byte	0x03, 0x1b
        /*0092*/ 	.short	0x00ff


	//----- nvinfo : EIATTR_MERCURY_ISA_VERSION
	.align		4
        /*0094*/ 	.byte	0x03, 0x5f
        /*0096*/ 	.short	0x0101


	//----- nvinfo : EIATTR_VRC_CTA_INIT_COUNT
	.align		4
        /*0098*/ 	.byte	0x02, 0x4a
	.zero		1
	.zero		1


	//----- nvinfo : EIATTR_EXIT_INSTR_OFFSETS
	.align		4
        /*009c*/ 	.byte	0x04, 0x1c
        /*009e*/ 	.short	(.L_25 - .L_24)


	//   ....[0]....
.L_24:
        /*00a0*/ 	.word	0x00000140


	//   ....[1]....
        /*00a4*/ 	.word	0x00001000


	//----- nvinfo : EIATTR_CBANK_PARAM_SIZE
	.align		4
.L_25:
        /*00a8*/ 	.byte	0x03, 0x19
        /*00aa*/ 	.short	0x0034


	//----- nvinfo : EIATTR_PARAM_CBANK
	.align		4
        /*00ac*/ 	.byte	0x04, 0x0a
        /*00ae*/ 	.short	(.L_27 - .L_26)
	.align		4
.L_26:
        /*00b0*/ 	.word	index@(.nv.constant0._Z36tensorCoreMultiplyScaleAndAccumulatePKhS0_PiS0_S0_iii)
        /*00b4*/ 	.short	0x0380
        /*00b6*/ 	.short	0x0034


	//----- nvinfo : EIATTR_SW_WAR
	.align		4
.L_27:
        /*00b8*/ 	.byte	0x04, 0x36
        /*00ba*/ 	.short	(.L_29 - .L_28)
.L_28:
        /*00bc*/ 	.word	0x00000008
.L_29:


//--------------------- .nv.callgraph             --------------------------
	.section	.nv.callgraph,"",@"SHT_CUDA_CALLGRAPH"
	.align	4
	.sectionentsize	8
	.align		4
        /*0000*/ 	.word	0x00000000
	.align		4
        /*0004*/ 	.word	0xffffffff
	.align		4
        /*0008*/ 	.word	0x00000000
	.align		4
        /*000c*/ 	.word	0xfffffffe
	.align		4
        /*0010*/ 	.word	0x00000000
	.align		4
        /*0014*/ 	.word	0xfffffffd
	.align		4
        /*0018*/ 	.word	0x00000000
	.align		4
        /*001c*/ 	.word	0xfffffffc


//--------------------- .text._Z36tensorCoreMultiplyScaleAndAccumulatePKhS0_PiS0_S0_iii --------------------------
	.section	.text._Z36tensorCoreMultiplyScaleAndAccumulatePKhS0_PiS0_S0_iii,"ax",@progbits
	.align	128
        .global         _Z36tensorCoreMultiplyScaleAndAccumulatePKhS0_PiS0_S0_iii
        .type           _Z36tensorCoreMultiplyScaleAndAccumulatePKhS0_PiS0_S0_iii,@function
        .size           _Z36tensorCoreMultiplyScaleAndAccumulatePKhS0_PiS0_S0_iii,(.L_x_4 - _Z36tensorCoreMultiplyScaleAndAccumulatePKhS0_PiS0_S0_iii)
        .other          _Z36tensorCoreMultiplyScaleAndAccumulatePKhS0_PiS0_S0_iii,@"STO_CUDA_ENTRY STV_DEFAULT"
_Z36tensorCoreMultiplyScaleAndAccumulatePKhS0_PiS0_S0_iii:
.text._Z36tensorCoreMultiplyScaleAndAccumulatePKhS0_PiS0_S0_iii:
[----:B------:R-:W-:Y:S01]  /*0000*/  LDC R1, c[0x0][0x37c] ;  /* 0x0000df00ff017b82 */ /* 0x000fe20000000800 */
[----:B------:R-:W0:Y:S07]  /*0010*/  S2R R7, SR_TID.X ;  /* 0x0000000000077919 */ /* 0x000e2e0000002100 */
[----:B------:R-:W0:Y:S01]  /*0020*/  S2UR UR8, SR_CTAID.X ;  /* 0x00000000000879c3 */ /* 0x000e220000002500 */
[----:B------:R-:W1:Y:S01]  /*0030*/  LDCU UR6, c[0x0][0x3b0] ;  /* 0x00007600ff0677ac */ /* 0x000e620008000800 */
[----:B------:R-:W2:Y:S01]  /*0040*/  S2R R3, SR_TID.Y ;  /* 0x0000000000037919 */ /* 0x000ea20000002200 */
[----:B------:R-:W3:Y:S05]  /*0050*/  LDCU UR7, c[0x0][0x3a8] ;  /* 0x00007500ff0777ac */ /* 0x000eea0008000800 */
[----:B------:R-:W0:Y:S08]  /*0060*/  LDC R0, c[0x0][0x360] ;  /* 0x0000d800ff007b82 */ /* 0x000e300000000800 */
[----:B------:R-:W2:Y:S01]  /*0070*/  S2UR UR9, SR_CTAID.Y ;  /* 0x00000000000979c3 */ /* 0x000ea20000002600 */
[----:B-1----:R-:W-:-:S02]  /*0080*/  USHF.R.S32.HI UR4, URZ, 0x1f, UR6 ;  /* 0x0000001fff047899 */ /* 0x002fc40008011406 */
[----:B---3--:R-:W-:-:S05]  /*0090*/  USHF.R.S32.HI UR5, URZ, 0x1f, UR7 ;  /* 0x0000001fff057899 */ /* 0x008fca0008011407 */
[----:B------:R-:W2:Y:S01]  /*00a0*/  LDC R2, c[0x0][0x364] ;  /* 0x0000d900ff027b82 */ /* 0x000ea20000000800 */
[----:B------:R-:W-:Y:S02]  /*00b0*/  ULEA.HI UR4, UR4, UR6, URZ, 0x4 ;  /* 0x0000000604047291 */ /* 0x000fe4000f8f20ff */
[----:B------:R-:W-:Y:S02]  /*00c0*/  ULEA.HI UR5, UR5, UR7, URZ, 0x4 ;  /* 0x0000000705057291 */ /* 0x000fe4000f8f20ff */
[----:B------:R-:W-:Y:S02]  /*00d0*/  USHF.R.S32.HI UR4, URZ, 0x4, UR4 ;  /* 0x00000004ff047899 */ /* 0x000fe40008011404 */
[----:B------:R-:W-:Y:S01]  /*00e0*/  USHF.R.S32.HI UR5, URZ, 0x4, UR5 ;  /* 0x00000004ff057899 */ /* 0x000fe20008011405 */
[----:B0-----:R-:W-:-:S05]  /*00f0*/  IMAD R0, R0, UR8, R7 ;  /* 0x0000000800007c24 */ /* 0x001fca000f8e0207 */
[----:B------:R-:W-:-:S04]  /*0100*/  SHF.R.U32.HI R0, RZ, 0x5, R0 ;  /* 0x00000005ff007819 */ /* 0x000fc80000011600 */
[----:B------:R-:W-:Y:S01]  /*0110*/  ISETP.GE.AND P0, PT, R0, UR4, PT ;  /* 0x0000000400007c0c */ /* 0x000fe2000bf06270 */
[----:B--2---:R-:W-:-:S05]  /*0120*/  IMAD R2, R2, UR9, R3 ;  /* 0x0000000902027c24 */ /* 0x004fca000f8e0203 */
[----:B------:R-:W-:-:S13]  /*0130*/  ISETP.GE.OR P0, PT, R2, UR5, P0 ;  /* 0x0000000502007c0c */ /* 0x000fda0008706670 */
[----:B------:R-:W-:Y:S05]  /*0140*/  @P0 EXIT ;  /* 0x000000000000094d */ /* 0x000fea0003800000 */
[----:B------:R-:W0:Y:S01]  /*0150*/  LDC R3, c[0x0][0x3ac] ;  /* 0x0000eb00ff037b82 */ /* 0x000e220000000800 */
[----:B------:R-:W1:Y:S01]  /*0160*/  LDCU.64 UR6, c[0x0][0x358] ;  /* 0x00006b00ff0677ac */ /* 0x000e620008000a00 */
[----:B------:R-:W-:Y:S02]  /*0170*/  CS2R R24, SRZ ;  /* 0x0000000000187805 */ /* 0x000fe4000001ff00 */
[----:B------:R-:W-:Y:S02]  /*0180*/  CS2R R22, SRZ ;  /* 0x0000000000167805 */ /* 0x000fe4000001ff00 */
[----:B------:R-:W-:Y:S02]  /*0190*/  CS2R R20, SRZ ;  /* 0x0000000000147805 */ /* 0x000fe4000001ff00 */
[----:B------:R-:W-:Y:S02]  /*01a0*/  CS2R R28, SRZ ;  /* 0x00000000001c7805 */ /* 0x000fe4000001ff00 */
[----:B0-----:R-:W-:-:S13]  /*01b0*/  ISETP.GT.AND P0, PT, R3, RZ, PT ;  /* 0x000000ff0300720c */ /* 0x001fda0003f04270 */
[----:B-1----:R-:W-:Y:S05]  /*01c0*/  @!P0 BRA `(.L_x_0) ;  /* 0x0000000c00388947 */ /* 0x002fea0003800000 */
[----:B------:R-:W-:Y:S01]  /*01d0*/  IMAD.SHL.U32 R4, R7, 0x8000000, RZ ;  /* 0x0800000007047824 */ /* 0x000fe200078e00ff */
[----:B------:R-:W-:Y:S01]  /*01e0*/  ISETP.GE.U32.AND P1, PT, R3, 0x11, PT ;  /* 0x000000110300780c */ /* 0x000fe20003f26070 */
[----:B------:R-:W-:Y:S01]  /*01f0*/  IMAD.SHL.U32 R7, R7, 0x2, RZ ;  /* 0x0000000207077824 */ /* 0x000fe200078e00ff */
[----:B------:R-:W-:Y:S01]  /*0200*/  SHF.R.U32.HI R5, RZ, 0x4, R3 ;  /* 0x00000004ff057819 */ /* 0x000fe20000011603 */
[----:B------:R-:W-:Y:S01]  /*0210*/  IMAD.MOV.U32 R30, RZ, RZ, RZ ;  /* 0x000000ffff1e7224 */ /* 0x000fe200078e00ff */
[----:B------:R-:W-:Y:S02]  /*0220*/  SHF.R.S32.HI R6, RZ, 0x1f, R4 ;  /* 0x0000001fff067819 */ /* 0x000fe40000011404 */
[----:B------:R-:W-:Y:S02]  /*0230*/  CS2R R24, SRZ ;  /* 0x0000000000187805 */ /* 0x000fe4000001ff00 */
[----:B------:R-:W-:Y:S01]  /*0240*/  LOP3.LUT R9, R7, 0x6, RZ, 0xc0, !PT ;  /* 0x0000000607097812 */ /* 0x000fe200078ec0ff */
[-C--:B------:R-:W-:Y:S01]  /*0250*/  IMAD R4, R2, R5.reuse, RZ ;  /* 0x0000000502047224 */ /* 0x080fe200078e02ff */
[----:B------:R-:W-:-:S02]  /*0260*/  LOP3.LUT R7, R6, R5, RZ, 0xc0, !PT ;  /* 0x0000000506077212 */ /* 0x000fc400078ec0ff */
[----:B------:R-:W-:Y:S02]  /*0270*/  CS2R R22, SRZ ;  /* 0x0000000000167805 */ /* 0x000fe4000001ff00 */
[----:B------:R-:W-:Y:S01]  /*0280*/  IADD3 R8, PT, PT, R3, -0x1, RZ ;  /* 0xffffffff03087810 */ /* 0x000fe20007ffe0ff */
[----:B------:R-:W-:Y:S01]  /*0290*/  IMAD R6, R0, 0x8, R9 ;  /* 0x0000000800067824 */ /* 0x000fe200078e0209 */
[----:B------:R-:W-:Y:S01]  /*02a0*/  CS2R R20, SRZ ;  /* 0x0000000000147805 */ /* 0x000fe2000001ff00 */
[----:B------:R-:W-:Y:S01]  /*02b0*/  IMAD R11, R4, 0x8, R7 ;  /* 0x00000008040b7824 */ /* 0x000fe200078e0207 */
[----:B------:R-:W-:Y:S01]  /*02c0*/  LOP3.LUT P0, RZ, R8, 0x10, RZ, 0xc0, !PT ;  /* 0x0000001008ff7812 */ /* 0x000fe2000780c0ff */
[----:B------:R-:W-:Y:S01]  /*02d0*/  IMAD R6, R5, R6, RZ ;  /* 0x0000000605067224 */ /* 0x000fe200078e02ff */
[----:B------:R-:W-:Y:S01]  /*02e0*/  IADD3 R4, PT, PT, R3, -0x1, RZ ;  /* 0xffffffff03047810 */ /* 0x000fe20007ffe0ff */
[-C--:B------:R-:W-:Y:S01]  /*02f0*/  IMAD R7, R2, R3.reuse, RZ ;  /* 0x0000000302077224 */ /* 0x080fe200078e02ff */
[----:B------:R-:W-:Y:S01]  /*0300*/  CS2R R28, SRZ ;  /* 0x00000000001c7805 */ /* 0x000fe2000001ff00 */
[----:B------:R-:W-:Y:S01]  /*0310*/  IMAD R9, R0, R3, RZ ;  /* 0x0000000300097224 */ /* 0x000fe200078e02ff */
[----:B------:R-:W-:Y:S07]  /*0320*/  @!P1 BRA `(.L_x_1) ;  /* 0x0000000400bc9947 */ /* 0x000fee0003800000 */
[----:B------:R-:W0:Y:S01]  /*0330*/  S2R R5, SR_LANEID ;  /* 0x0000000000057919 */ /* 0x000e220000000000 */
[----:B------:R-:W1:Y:S01]  /*0340*/  LDCU.128 UR8, c[0x0][0x380] ;  /* 0x00007000ff0877ac */ /* 0x000e620008000c00 */
[----:B------:R-:W-:Y:S01]  /*0350*/  IMAD.SHL.U32 R7, R7, 0x10, RZ ;  /* 0x0000001007077824 */ /* 0x000fe200078e00ff */
[----:B------:R-:W-:Y:S01]  /*0360*/  MOV R45, RZ ;  /* 0x000000ff002d7202 */ /* 0x000fe20000000f00 */
[----:B------:R-:W-:Y:S01]  /*0370*/  IMAD.SHL.U32 R9, R9, 0x10, RZ ;  /* 0x0000001009097824 */ /* 0x000fe200078e00ff */
[----:B------:R-:W-:Y:S01]  /*0380*/  LEA.HI R4, R4, 0x1, RZ, 0x1c ;  /* 0x0000000104047811 */ /* 0x000fe200078fe0ff */
[----:B------:R-:W-:Y:S01]  /*0390*/  IMAD.MOV.U32 R25, RZ, RZ, RZ ;  /* 0x000000ffff197224 */ /* 0x000fe200078e00ff */
[----:B------:R-:W2:Y:S02]  /*03a0*/  LDCU.64 UR4, c[0x0][0x3a0] ;  /* 0x00007400ff0477ac */ /* 0x000ea40008000a00 */
[----:B------:R-:W-:Y:S01]  /*03b0*/  LOP3.LUT R4, R4, 0x1ffffffe, RZ, 0xc0, !PT ;  /* 0x1ffffffe04047812 */ /* 0x000fe200078ec0ff */
[----:B------:R-:W3:Y:S03]  /*03c0*/  LDCU.64 UR12, c[0x0][0x398] ;  /* 0x00007300ff0c77ac */ /* 0x000ee60008000a00 */
[----:B------:R-:W-:-:S02]  /*03d0*/  IADD3 R4, PT, PT, -R4, RZ, RZ ;  /* 0x000000ff04047210 */ /* 0x000fc40007ffe1ff */
[----:B-1----:R-:W-:Y:S02]  /*03e0*/  IADD3 R10, P1, PT, R9, UR10, RZ ;  /* 0x0000000a090a7c10 */ /* 0x002fe4000ff3e0ff */
[----:B------:R-:W-:-:S04]  /*03f0*/  IADD3 R8, P3, PT, R7, UR8, RZ ;  /* 0x0000000807087c10 */ /* 0x000fc8000ff7e0ff */
[----:B------:R-:W-:-:S04]  /*0400*/  IADD3 R8, P4, PT, R8, 0x10, RZ ;  /* 0x0000001008087810 */ /* 0x000fc80007f9e0ff */
[----:B------:R-:W-:Y:S02]  /*0410*/  IADD3.X R31, PT, PT, RZ, UR9, RZ, P4, P3 ;  /* 0x00000009ff1f7c10 */ /* 0x000fe4000a7e64ff */
[----:B0-----:R-:W-:Y:S02]  /*0420*/  SHF.L.U32 R44, R5, 0x2, RZ ;  /* 0x00000002052c7819 */ /* 0x001fe400000006ff */
[----:B------:R-:W-:Y:S02]  /*0430*/  SHF.R.U32.HI R5, RZ, 0x2, R5 ;  /* 0x00000002ff057819 */ /* 0x000fe40000011605 */
[----:B------:R-:W-:-:S05]  /*0440*/  LOP3.LUT R44, R44, 0xc, RZ, 0xe2, !PT ;  /* 0x0000000c2c2c7812 */ /* 0x000fca00078ee2ff */
[----:B------:R-:W-:Y:S01]  /*0450*/  IMAD.WIDE.U32 R44, R5, R3, R44 ;  /* 0x00000003052c7225 */ /* 0x000fe200078e002c */
[----:B------:R-:W-:-:S04]  /*0460*/  IADD3 R5, P2, PT, R10, 0x10, RZ ;  /* 0x000000100a057810 */ /* 0x000fc80007f5e0ff */
[----:B--23--:R-:W-:-:S09]  /*0470*/  IADD3.X R10, PT, PT, RZ, UR11, RZ, P2, P1 ;  /* 0x0000000bff0a7c10 */ /* 0x00cfd200097e24ff */
.L_x_2:
[----:B------:R-:W-:Y:S02]  /*0480*/  IADD3 R19, P1, PT, R7, UR8, RZ ;  /* 0x0000000807137c10 */ /* 0x000fe4000ff3e0ff */
[----:B------:R-:W-:Y:S02]  /*0490*/  IADD3 R13, P3, PT, R9, UR10, RZ ;  /* 0x0000000a090d7c10 */ /* 0x000fe4000ff7e0ff */
[C---:B------:R-:W-:Y:S02]  /*04a0*/  IADD3 R18, P2, PT, R44.reuse, R19, RZ ;  /* 0x000000132c127210 */ /* 0x040fe40007f5e0ff */
[----:B------:R-:W-:Y:S02]  /*04b0*/  IADD3 R12, P4, PT, R44, R13, RZ ;  /* 0x0000000d2c0c7210 */ /* 0x000fe40007f9e0ff */
[C---:B------:R-:W-:Y:S02]  /*04c0*/  IADD3.X R19, PT, PT, R45.reuse, UR9, RZ, P2, P1 ;  /* 0x000000092d137c10 */ /* 0x040fe400097e24ff */
[----:B------:R-:W-:Y:S01]  /*04d0*/  IADD3.X R13, PT, PT, R45, UR11, RZ, P4, P3 ;  /* 0x0000000b2d0d7c10 */ /* 0x000fe2000a7e64ff */
[----:B------:R-:W-:-:S02]  /*04e0*/  IMAD.WIDE.U32 R14, R3, 0x8, R18 ;  /* 0x00000008030e7825 */ /* 0x000fc400078e0012 */
[----:B------:R-:W2:Y:S01]  /*04f0*/  LDG.E R16, desc[UR6][R18.64] ;  /* 0x0000000612107981 */ /* 0x000ea2000c1e1900 */
[----:B------:R-:W-:Y:S01]  /*0500*/  SHF.R.U32.HI R27, RZ, 0x2, R3 ;  /* 0x00000002ff1b7819 */ /* 0x000fe20000011603 */
[----:B------:R-:W-:Y:S02]  /*0510*/  IMAD.WIDE.U32 R32, R3, 0x8, R12 ;  /* 0x0000000803207825 */ /* 0x000fe400078e000c */
[----:B------:R-:W2:Y:S04]  /*0520*/  LDG.E R26, desc[UR6][R12.64] ;  /* 0x000000060c1a7981 */ /* 0x000ea8000c1e1900 */
[----:B------:R-:W2:Y:S01]  /*0530*/  LDG.E R17, desc[UR6][R14.64] ;  /* 0x000000060e117981 */ /* 0x000ea2000c1e1900 */
[----:B------:R-:W-:Y:S02]  /*0540*/  IADD3 R34, P1, PT, R11, UR12, RZ ;  /* 0x0000000c0b227c10 */ /* 0x000fe4000ff3e0ff */
[----:B------:R-:W-:Y:S01]  /*0550*/  LOP3.LUT R39, R27, 0x3ffffffc, RZ, 0xc0, !PT ;  /* 0x3ffffffc1b277812 */ /* 0x000fe200078ec0ff */
[----:B------:R-:W3:Y:S01]  /*0560*/  LDG.E R32, desc[UR6][R32.64] ;  /* 0x0000000620207981 */ /* 0x000ee2000c1e1900 */
[----:B------:R-:W-:-:S02]  /*0570*/  LEA.HI.X.SX32 R35, R11, UR13, 0x1, P1 ;  /* 0x0000000d0b237c11 */ /* 0x000fc400088f0eff */
[----:B------:R-:W-:Y:S02]  /*0580*/  IADD3 R40, P2, PT, R39, R34, RZ ;  /* 0x0000002227287210 */ /* 0x000fe40007f5e0ff */
[C---:B------:R-:W-:Y:S01]  /*0590*/  IADD3 R42, P1, PT, R6.reuse, UR4, RZ ;  /* 0x00000004062a7c10 */ /* 0x040fe2000ff3e0ff */
[----:B------:R-:W4:Y:S02]  /*05a0*/  LDG.E.U8 R36, desc[UR6][R34.64] ;  /* 0x0000000622247981 */ /* 0x000f24000c1e1100 */
[----:B------:R-:W-:Y:S01]  /*05b0*/  IMAD.X R41, RZ, RZ, R35, P2 ;  /* 0x000000ffff297224 */ /* 0x000fe200010e0623 */
[----:B------:R-:W-:-:S04]  /*05c0*/  LEA.HI.X.SX32 R43, R6, UR5, 0x1, P1 ;  /* 0x00000005062b7c11 */ /* 0x000fc800088f0eff */
[----:B------:R-:W5:Y:S04]  /*05d0*/  LDG.E.U8 R27, desc[UR6][R40.64] ;  /* 0x00000006281b7981 */ /* 0x000f68000c1e1100 */
[----:B------:R-:W5:Y:S01]  /*05e0*/  LDG.E.U8 R37, desc[UR6][R42.64] ;  /* 0x000000062a257981 */ /* 0x000f62000c1e1100 */
[----:B------:R-:W-:-:S03]  /*05f0*/  IADD3 R38, P2, PT, R44, R8, RZ ;  /* 0x000000082c267210 */ /* 0x000fc60007f5e0ff */
[----:B------:R-:W5:Y:S04]  /*0600*/  LDG.E.U8 R34, desc[UR6][R34.64+0x1] ;  /* 0x0000010622227981 */ /* 0x000f68000c1e1100 */
[----:B------:R-:W5:Y:S04]  /*0610*/  LDG.E.U8 R33, desc[UR6][R42.64+0x1] ;  /* 0x000001062a217981 */ /* 0x000f68000c1e1100 */
[----:B------:R0:W5:Y:S01]  /*0620*/  LDG.E.U8 R35, desc[UR6][R40.64+0x1] ;  /* 0x0000010628237981 */ /* 0x000162000c1e1100 */
[C---:B--2---:R-:W-:Y:S08]  /*0630*/  IMMA.16816.U8.U8 R12, R16.reuse.ROW, R26.COL, RZ ;  /* 0x0000001a100c7237 */ /* 0x044ff000004004ff */
[----:B---3--:R-:W-:Y:S01]  /*0640*/  IMMA.16816.U8.U8 R16, R16.ROW, R32.COL, RZ ;  /* 0x0000002010107237 */ /* 0x008fe200004004ff */
[----:B------:R-:W-:Y:S01]  /*0650*/  IADD3 R26, P1, PT, R39, R42, RZ ;  /* 0x0000002a271a7210 */ /* 0x000fe20007f3e0ff */
[----:B------:R-:W2:Y:S01]  /*0660*/  LDG.E.U8 R32, desc[UR6][R42.64+0x2] ;  /* 0x000002062a207981 */ /* 0x000ea2000c1e1100 */
[----:B------:R-:W-:-:S08]  /*0670*/  IADD3.X R39, PT, PT, R45, R31, RZ, P2, !PT ;  /* 0x0000001f2d277210 */ /* 0x000fd000017fe4ff */
[----:B----4-:R-:W-:Y:S02]  /*0680*/  IMAD R12, R12, R36, RZ ;  /* 0x000000240c0c7224 */ /* 0x010fe400078e02ff */
[----:B-----5:R-:W-:Y:S02]  /*0690*/  IMAD R14, R14, R27, RZ ;  /* 0x0000001b0e0e7224 */ /* 0x020fe400078e02ff */
[----:B------:R-:W-:Y:S01]  /*06a0*/  IMAD R28, R12, R37, R28 ;  /* 0x000000250c1c7224 */ /* 0x000fe200078e021c */
[----:B------:R-:W-:Y:S01]  /*06b0*/  IADD3 R12, P2, PT, R44, R5, RZ ;  /* 0x000000052c0c7210 */ /* 0x000fe20007f5e0ff */
[----:B------:R-:W-:Y:S02]  /*06c0*/  IMAD R20, R37, R14, R20 ;  /* 0x0000000e25147224 */ /* 0x000fe400078e0214 */
[-C--:B------:R-:W-:Y:S02]  /*06d0*/  IMAD R37, R16, R36.reuse, RZ ;  /* 0x0000002410257224 */ /* 0x080fe400078e02ff */
[----:B------:R1:W3:Y:S01]  /*06e0*/  LDG.E R16, desc[UR6][R38.64] ;  /* 0x0000000626107981 */ /* 0x0002e2000c1e1900 */
[----:B0-----:R-:W-:-:S02]  /*06f0*/  IMAD R40, R13, R36, RZ ;  /* 0x000000240d287224 */ /* 0x001fc400078e02ff */
[----:B------:R-:W-:Y:S02]  /*0700*/  IMAD.X R13, R45, 0x1, R10, P2 ;  /* 0x000000012d0d7824 */ /* 0x000fe400010e060a */
[----:B------:R-:W-:Y:S02]  /*0710*/  IMAD R36, R17, R36, RZ ;  /* 0x0000002411247224 */ /* 0x000fe400078e02ff */
[----:B-1----:R-:W-:-:S05]  /*0720*/  IMAD.WIDE.U32 R38, R3, 0x8, R38 ;  /* 0x0000000803267825 */ /* 0x002fca00078e0026 */
[----:B------:R0:W3:Y:S02]  /*0730*/  LDG.E R17, desc[UR6][R38.64] ;  /* 0x0000000626117981 */ /* 0x0000e4000c1e1900 */
[----:B0-----:R-:W-:Y:S02]  /*0740*/  IMAD.WIDE.U32 R38, R3, 0x8, R12 ;  /* 0x0000000803267825 */ /* 0x001fe400078e000c */
[----:B------:R-:W3:Y:S04]  /*0750*/  LDG.E R12, desc[UR6][R12.64] ;  /* 0x000000060c0c7981 */ /* 0x000ee8000c1e1900 */
[----:B------:R0:W4:Y:S01]  /*0760*/  LDG.E R41, desc[UR6][R38.64] ;  /* 0x0000000626297981 */ /* 0x000122000c1e1900 */
[-C--:B------:R-:W-:Y:S02]  /*0770*/  IMAD R42, R19, R27.reuse, RZ ;  /* 0x0000001b132a7224 */ /* 0x080fe400078e02ff */
[----:B0-----:R-:W-:-:S02]  /*0780*/  IMAD R38, R15, R27, RZ ;  /* 0x0000001b0f267224 */ /* 0x001fc400078e02ff */
[----:B------:R-:W-:Y:S01]  /*0790*/  IMAD R39, R18, R27, RZ ;  /* 0x0000001b12277224 */ /* 0x000fe200078e02ff */
[----:B------:R-:W-:Y:S01]  /*07a0*/  IADD3.X R27, PT, PT, RZ, R43, RZ, P1, !PT ;  /* 0x0000002bff1b7210 */ /* 0x000fe20000ffe4ff */
[----:B------:R-:W-:Y:S01]  /*07b0*/  IMAD R29, R40, R33, R29 ;  /* 0x00000021281d7224 */ /* 0x000fe200078e021d */
[C---:B---3--:R-:W-:Y:S08]  /*07c0*/  IMMA.16816.U8.U8 R12, R16.reuse.ROW, R12.COL, RZ ;  /* 0x0000000c100c7237 */ /* 0x048ff000004004ff */
[----:B----4-:R-:W-:Y:S01]  /*07d0*/  IMMA.16816.U8.U8 R16, R16.ROW, R41.COL, RZ ;  /* 0x0000002910107237 */ /* 0x010fe200004004ff */
[----:B------:R-:W3:Y:S10]  /*07e0*/  LDG.E.U8 R41, desc[UR6][R26.64+0x1] ;  /* 0x000001061a297981 */ /* 0x000ef4000c1e1100 */
[----:B------:R-:W-:-:S02]  /*07f0*/  IMAD R40, R12, R34, RZ ;  /* 0x000000220c287224 */ /* 0x000fc400078e02ff */
[-C--:B------:R-:W-:Y:S01]  /*0800*/  IMAD R13, R13, R34.reuse, RZ ;  /* 0x000000220d0d7224 */ /* 0x080fe200078e02ff */
[----:B------:R-:W4:Y:S05]  /*0810*/  LDG.E.U8 R12, desc[UR6][R26.64+0x2] ;  /* 0x000002061a0c7981 */ /* 0x000f2a000c1e1100 */
[-C--:B------:R-:W-:Y:S02]  /*0820*/  IMAD R16, R16, R34.reuse, RZ ;  /* 0x0000002210107224 */ /* 0x080fe400078e02ff */
[----:B------:R-:W-:Y:S02]  /*0830*/  IMAD R17, R17, R34, RZ ;  /* 0x0000002211117224 */ /* 0x000fe400078e02ff */
[----:B------:R-:W5:Y:S01]  /*0840*/  LDG.E.U8 R34, desc[UR6][R26.64] ;  /* 0x000000061a227981 */ /* 0x000f62000c1e1100 */
[----:B------:R-:W-:-:S05]  /*0850*/  VIADD R4, R4, 0x2 ;  /* 0x0000000204047836 */ /* 0x000fca0000000000 */
[----:B------:R-:W-:Y:S01]  /*0860*/  ISETP.NE.AND P1, PT, R4, RZ, PT ;  /* 0x000000ff0400720c */ /* 0x000fe20003f25270 */
[----:B------:R-:W-:Y:S01]  /*0870*/  IMAD R21, R33, R38, R21 ;  /* 0x0000002621157224 */ /* 0x000fe200078e0215 */
[----:B------:R-:W-:Y:S01]  /*0880*/  IADD3 R5, P2, PT, R5, 0x20, RZ ;  /* 0x0000002005057810 */ /* 0x000fe20007f5e0ff */
[-C--:B------:R-:W-:Y:S01]  /*0890*/  IMAD R14, R14, R35.reuse, RZ ;  /* 0x000000230e0e7224 */ /* 0x080fe200078e02ff */
[----:B------:R-:W-:Y:S01]  /*08a0*/  IADD3 R8, P3, PT, R8, 0x20, RZ ;  /* 0x0000002008087810 */ /* 0x000fe20007f7e0ff */
[-C--:B------:R-:W-:Y:S02]  /*08b0*/  IMAD R15, R15, R35.reuse, RZ ;  /* 0x000000230f0f7224 */ /* 0x080fe400078e02ff */
[-C--:B------:R-:W-:Y:S02]  /*08c0*/  IMAD R18, R18, R35.reuse, RZ ;  /* 0x0000002312127224 */ /* 0x080fe400078e02ff */
[----:B------:R-:W-:Y:S01]  /*08d0*/  IMAD R19, R19, R35, RZ ;  /* 0x0000002313137224 */ /* 0x000fe200078e02ff */
[----:B------:R-:W-:Y:S01]  /*08e0*/  IADD3 R30, PT, PT, R30, 0x20, RZ ;  /* 0x000000201e1e7810 */ /* 0x000fe20007ffe0ff */
[----:B------:R-:W-:Y:S01]  /*08f0*/  IMAD R28, R33, R40, R28 ;  /* 0x00000028211c7224 */ /* 0x000fe200078e021c */
[----:B------:R-:W-:Y:S01]  /*0900*/  IADD3 R7, PT, PT, R7, 0x20, RZ ;  /* 0x0000002007077810 */ /* 0x000fe20007ffe0ff */
[----:B------:R-:W-:Y:S01]  /*0910*/  IMAD R20, R33, R14, R20 ;  /* 0x0000000e21147224 */ /* 0x000fe200078e0214 */
[----:B------:R-:W-:Y:S01]  /*0920*/  IADD3 R11, PT, PT, R11, 0x2, RZ ;  /* 0x000000020b0b7810 */ /* 0x000fe20007ffe0ff */
[----:B--2---:R-:W-:Y:S01]  /*0930*/  IMAD R29, R13, R32, R29 ;  /* 0x000000200d1d7224 */ /* 0x004fe200078e021d */
[----:B------:R-:W-:Y:S01]  /*0940*/  IADD3.X R31, PT, PT, RZ, R31, RZ, P3, !PT ;  /* 0x0000001fff1f7210 */ /* 0x000fe20001ffe4ff */
[----:B------:R-:W-:-:S02]  /*0950*/  IMAD R21, R32, R15, R21 ;  /* 0x0000000f20157224 */ /* 0x000fc400078e0215 */
[----:B------:R-:W-:Y:S02]  /*0960*/  VIADD R9, R9, 0x20 ;  /* 0x0000002009097836 */ /* 0x000fe40000000000 */
[----:B------:R-:W-:Y:S02]  /*0970*/  VIADD R6, R6, 0x2 ;  /* 0x0000000206067836 */ /* 0x000fe40000000000 */
[----:B------:R-:W-:Y:S02]  /*0980*/  IMAD.X R10, RZ, RZ, R10, P2 ;  /* 0x000000ffff0a7224 */ /* 0x000fe400010e060a */
[----:B---3--:R-:W-:Y:S02]  /*0990*/  IMAD R23, R36, R41, R23 ;  /* 0x0000002924177224 */ /* 0x008fe400078e0217 */
[----:B------:R-:W-:Y:S02]  /*09a0*/  IMAD R25, R41, R42, R25 ;  /* 0x0000002a29197224 */ /* 0x000fe400078e0219 */
[----:B----4-:R-:W-:-:S02]  /*09b0*/  IMAD R23, R17, R12, R23 ;  /* 0x0000000c11177224 */ /* 0x010fc400078e0217 */
[----:B------:R-:W-:Y:S02]  /*09c0*/  IMAD R25, R12, R19, R25 ;  /* 0x000000130c197224 */ /* 0x000fe400078e0219 */
[----:B-----5:R-:W-:Y:S02]  /*09d0*/  IMAD R22, R37, R34, R22 ;  /* 0x0000002225167224 */ /* 0x020fe400078e0216 */
[----:B------:R-:W-:Y:S02]  /*09e0*/  IMAD R24, R34, R39, R24 ;  /* 0x0000002722187224 */ /* 0x000fe400078e0218 */
[C---:B------:R-:W-:Y:S02]  /*09f0*/  IMAD R22, R41.reuse, R16, R22 ;  /* 0x0000001029167224 */ /* 0x040fe400078e0216 */
[----:B------:R-:W-:Y:S01]  /*0a00*/  IMAD R24, R41, R18, R24 ;  /* 0x0000001229187224 */ /* 0x000fe200078e0218 */
[----:B------:R-:W-:Y:S06]  /*0a10*/  @P1 BRA `(.L_x_2) ;  /* 0xfffffff800981947 */ /* 0x000fec000383ffff */
.L_x_1:
[----:B------:R-:W-:Y:S05]  /*0a20*/  @P0 BRA `(.L_x_0) ;  /* 0x0000000400200947 */ /* 0x000fea0003800000 */
[----:B------:R-:W0:Y:S01]  /*0a30*/  S2R R5, SR_LANEID ;  /* 0x0000000000057919 */ /* 0x000e220000000000 */
[----:B------:R-:W1:Y:S01]  /*0a40*/  LDCU UR4, c[0x0][0x3ac] ;  /* 0x00007580ff0477ac */ /* 0x000e620008000800 */
[-C--:B------:R-:W-:Y:S01]  /*0a50*/  IMAD R9, R0, R3.reuse, RZ ;  /* 0x0000000300097224 */ /* 0x080fe200078e02ff */
[----:B------:R-:W2:Y:S01]  /*0a60*/  S2R R12, SR_TID.X ;  /* 0x00000000000c7919 */ /* 0x000ea20000002100 */
[----:B------:R-:W3:Y:S01]  /*0a70*/  LDCU.128 UR8, c[0x0][0x380] ;  /* 0x00007000ff0877ac */ /* 0x000ee20008000c00 */
[----:B------:R-:W-:Y:S02]  /*0a80*/  IMAD R7, R2, R3, RZ ;  /* 0x0000000302077224 */ /* 0x000fe400078e02ff */
[----:B------:R-:W-:-:S03]  /*0a90*/  IMAD R9, R9, 0x10, R30 ;  /* 0x0000001009097824 */ /* 0x000fc600078e021e */
[----:B------:R-:W-:Y:S01]  /*0aa0*/  LEA R8, R7, R30, 0x4 ;  /* 0x0000001e07087211 */ /* 0x000fe200078e20ff */
[----:B-1----:R-:W-:Y:S01]  /*0ab0*/  USHF.R.U32.HI UR4, URZ, 0x4, UR4 ;  /* 0x00000004ff047899 */ /* 0x002fe20008011604 */
[----:B---3--:R-:W-:Y:S01]  /*0ac0*/  IADD3 R9, P2, PT, R9, UR10, RZ ;  /* 0x0000000a09097c10 */ /* 0x008fe2000ff5e0ff */
[----:B0-----:R-:W-:Y:S01]  /*0ad0*/  IMAD.SHL.U32 R4, R5, 0x4, RZ ;  /* 0x0000000405047824 */ /* 0x001fe200078e00ff */
[----:B------:R-:W-:Y:S01]  /*0ae0*/  SHF.R.U32.HI R6, RZ, 0x2, R5 ;  /* 0x00000002ff067819 */ /* 0x000fe20000011605 */
[----:B------:R-:W-:Y:S01]  /*0af0*/  IMAD.MOV.U32 R5, RZ, RZ, RZ ;  /* 0x000000ffff057224 */ /* 0x000fe200078e00ff */
[----:B--2---:R-:W-:Y:S02]  /*0b00*/  SHF.L.U32 R10, R12, 0x1b, RZ ;  /* 0x0000001b0c0a7819 */ /* 0x004fe400000006ff */
[----:B------:R-:W-:Y:S02]  /*0b10*/  LOP3.LUT R4, R4, 0xc, RZ, 0xe2, !PT ;  /* 0x0000000c04047812 */ /* 0x000fe400078ee2ff */
[----:B------:R-:W-:-:S03]  /*0b20*/  SHF.R.S32.HI R11, RZ, 0x1f, R10 ;  /* 0x0000001fff0b7819 */ /* 0x000fc6000001140a */
[----:B------:R-:W-:Y:S01]  /*0b30*/  IMAD.WIDE.U32 R6, R6, R3, R4 ;  /* 0x0000000306067225 */ /* 0x000fe200078e0004 */
[----:B------:R-:W-:-:S03]  /*0b40*/  IADD3 R5, P0, PT, R8, UR8, RZ ;  /* 0x0000000808057c10 */ /* 0x000fc6000ff1e0ff */
[----:B------:R-:W-:Y:S01]  /*0b50*/  IMAD R8, R2, UR4, RZ ;  /* 0x0000000402087c24 */ /* 0x000fe2000f8e02ff */
[C---:B------:R-:W-:Y:S02]  /*0b60*/  IADD3 R10, P3, PT, R6.reuse, R9, RZ ;  /* 0x00000009060a7210 */ /* 0x040fe40007f7e0ff */
[----:B------:R-:W-:Y:S02]  /*0b70*/  IADD3 R4, P1, PT, R6, R5, RZ ;  /* 0x0000000506047210 */ /* 0x000fe40007f3e0ff */
[----:B------:R-:W-:Y:S02]  /*0b80*/  LOP3.LUT R9, R11, UR4, RZ, 0xc0, !PT ;  /* 0x000000040b097c12 */ /* 0x000fe4000f8ec0ff */
[C---:B------:R-:W-:Y:S01]  /*0b90*/  IADD3.X R5, PT, PT, R7.reuse, UR9, RZ, P1, P0 ;  /* 0x0000000907057c10 */ /* 0x040fe20008fe04ff */
[----:B------:R-:W0:Y:S01]  /*0ba0*/  LDCU.64 UR8, c[0x0][0x398] ;  /* 0x00007300ff0877ac */ /* 0x000e220008000a00 */
[----:B------:R-:W-:Y:S02]  /*0bb0*/  IADD3.X R11, PT, PT, R7, UR11, RZ, P3, P2 ;  /* 0x0000000b070b7c10 */ /* 0x000fe40009fe44ff */
[----:B------:R-:W-:Y:S01]  /*0bc0*/  LEA R15, R8, R9, 0x3 ;  /* 0x00000009080f7211 */ /* 0x000fe200078e18ff */
[----:B------:R-:W-:Y:S01]  /*0bd0*/  IMAD.SHL.U32 R8, R12, 0x2, RZ ;  /* 0x000000020c087824 */ /* 0x000fe200078e00ff */
[----:B------:R-:W1:Y:S01]  /*0be0*/  LDCU.64 UR10, c[0x0][0x3a0] ;  /* 0x00007400ff0a77ac */ /* 0x000e620008000a00 */
[----:B------:R-:W-:-:S04]  /*0bf0*/  IMAD.WIDE.U32 R6, R3, 0x8, R4 ;  /* 0x0000000803067825 */ /* 0x000fc800078e0004 */
[----:B------:R-:W-:Y:S01]  /*0c00*/  IMAD.WIDE.U32 R12, R3, 0x8, R10 ;  /* 0x00000008030c7825 */ /* 0x000fe200078e000a */
[----:B------:R-:W-:Y:S01]  /*0c10*/  LOP3.LUT R3, R8, 0x6, RZ, 0xc0, !PT ;  /* 0x0000000608037812 */ /* 0x000fe200078ec0ff */
[----:B------:R-:W2:Y:S03]  /*0c20*/  LDG.E R10, desc[UR6][R10.64] ;  /* 0x000000060a0a7981 */ /* 0x000ea6000c1e1900 */
[----:B------:R-:W-:Y:S01]  /*0c30*/  LEA R14, R0, R3, 0x3 ;  /* 0x00000003000e7211 */ /* 0x000fe200078e18ff */
[----:B------:R-:W2:Y:S01]  /*0c40*/  LDG.E R8, desc[UR6][R4.64] ;  /* 0x0000000604087981 */ /* 0x000ea2000c1e1900 */
[----:B------:R-:W-:-:S03]  /*0c50*/  LEA.HI R15, R30, R15, RZ, 0x1c ;  /* 0x0000000f1e0f7211 */ /* 0x000fc600078fe0ff */
[----:B------:R-:W2:Y:S01]  /*0c60*/  LDG.E R9, desc[UR6][R6.64] ;  /* 0x0000000606097981 */ /* 0x000ea2000c1e1900 */
[----:B------:R-:W-:-:S03]  /*0c70*/  IMAD R17, R14, UR4, RZ ;  /* 0x000000040e117c24 */ /* 0x000fc6000f8e02ff */
[----:B------:R3:W4:Y:S01]  /*0c80*/  LDG.E R3, desc[UR6][R12.64] ;  /* 0x000000060c037981 */ /* 0x000722000c1e1900 */
[----:B------:R-:W-:Y:S01]  /*0c90*/  USHF.L.U32 UR4, UR4, 0x2, URZ ;  /* 0x0000000204047899 */ /* 0x000fe200080006ff */
[C---:B0-----:R-:W-:Y:S02]  /*0ca0*/  IADD3 R14, P0, PT, R15.reuse, UR8, RZ ;  /* 0x000000080f0e7c10 */ /* 0x041fe4000ff1e0ff */
[----:B------:R-:W-:Y:S02]  /*0cb0*/  LEA.HI R30, R30, R17, RZ, 0x1c ;  /* 0x000000111e1e7211 */ /* 0x000fe400078fe0ff */
[----:B------:R-:W-:Y:S02]  /*0cc0*/  LEA.HI.X.SX32 R15, R15, UR9, 0x1, P0 ;  /* 0x000000090f0f7c11 */ /* 0x000fe400080f0eff */
[----:B------:R-:W-:Y:S02]  /*0cd0*/  IADD3 R18, P1, PT, R14, UR4, RZ ;  /* 0x000000040e127c10 */ /* 0x000fe4000ff3e0ff */
[C---:B-1----:R-:W-:Y:S01]  /*0ce0*/  IADD3 R16, P0, PT, R30.reuse, UR10, RZ ;  /* 0x0000000a1e107c10 */ /* 0x042fe2000ff1e0ff */
[----:B------:R-:W5:Y:S02]  /*0cf0*/  LDG.E.U8 R14, desc[UR6][R14.64] ;  /* 0x000000060e0e7981 */ /* 0x000f64000c1e1100 */
[----:B------:R-:W-:Y:S01]  /*0d00*/  IMAD.X R19, RZ, RZ, R15, P1 ;  /* 0x000000ffff137224 */ /* 0x000fe200008e060f */
[----:B------:R-:W-:-:S02]  /*0d10*/  LEA.HI.X.SX32 R17, R30, UR11, 0x1, P0 ;  /* 0x0000000b1e117c11 */ /* 0x000fc400080f0eff */
[----:B---3--:R-:W-:Y:S02]  /*0d20*/  IADD3 R12, P0, PT, R16, UR4, RZ ;  /* 0x00000004100c7c10 */ /* 0x008fe4000ff1e0ff */
[----:B------:R-:W3:Y:S02]  /*0d30*/  LDG.E.U8 R18, desc[UR6][R18.64] ;  /* 0x0000000612127981 */ /* 0x000ee4000c1e1100 */
[----:B------:R-:W-:Y:S02]  /*0d40*/  IADD3.X R13, PT, PT, RZ, R17, RZ, P0, !PT ;  /* 0x00000011ff0d7210 */ /* 0x000fe400007fe4ff */
[----:B------:R-:W3:Y:S04]  /*0d50*/  LDG.E.U8 R27, desc[UR6][R16.64] ;  /* 0x00000006101b7981 */ /* 0x000ee8000c1e1100 */
[----:B------:R-:W3:Y:S04]  /*0d60*/  LDG.E.U8 R26, desc[UR6][R16.64+0x1] ;  /* 0x00000106101a7981 */ /* 0x000ee8000c1e1100 */
[----:B------:R-:W3:Y:S04]  /*0d70*/  LDG.E.U8 R31, desc[UR6][R12.64] ;  /* 0x000000060c1f7981 */ /* 0x000ee8000c1e1100 */
[----:B------:R-:W3:Y:S01]  /*0d80*/  LDG.E.U8 R30, desc[UR6][R12.64+0x1] ;  /* 0x000001060c1e7981 */ /* 0x000ee2000c1e1100 */
[C---:B--2---:R-:W-:Y:S08]  /*0d90*/  IMMA.16816.U8.U8 R4, R8.reuse.ROW, R10.COL, RZ ;  /* 0x0000000a08047237 */ /* 0x044ff000004004ff */
[----:B----4-:R-:W-:Y:S11]  /*0da0*/  IMMA.16816.U8.U8 R8, R8.ROW, R3.COL, RZ ;  /* 0x0000000308087237 */ /* 0x010ff600004004ff */
[----:B-----5:R-:W-:-:S02]  /*0db0*/  IMAD R3, R4, R14, RZ ;  /* 0x0000000e04037224 */ /* 0x020fc400078e02ff */
[----:B------:R-:W-:Y:S02]  /*0dc0*/  IMAD R4, R5, R14, RZ ;  /* 0x0000000e05047224 */ /* 0x000fe400078e02ff */
[-C--:B---3--:R-:W-:Y:S02]  /*0dd0*/  IMAD R6, R6, R18.reuse, RZ ;  /* 0x0000001206067224 */ /* 0x088fe400078e02ff */
[----:B------:R-:W-:Y:S02]  /*0de0*/  IMAD R7, R7, R18, RZ ;  /* 0x0000001207077224 */ /* 0x000fe400078e02ff */
[-C--:B------:R-:W-:Y:S02]  /*0df0*/  IMAD R5, R8, R14.reuse, RZ ;  /* 0x0000000e08057224 */ /* 0x080fe400078e02ff */
[----:B------:R-:W-:Y:S02]  /*0e00*/  IMAD R14, R9, R14, RZ ;  /* 0x0000000e090e7224 */ /* 0x000fe400078e02ff */
[----:B------:R-:W-:-:S02]  /*0e10*/  IMAD R10, R10, R18, RZ ;  /* 0x000000120a0a7224 */ /* 0x000fc400078e02ff */
[----:B------:R-:W-:Y:S02]  /*0e20*/  IMAD R11, R11, R18, RZ ;  /* 0x000000120b0b7224 */ /* 0x000fe400078e02ff */
[----:B------:R-:W-:Y:S02]  /*0e30*/  IMAD R28, R3, R27, R28 ;  /* 0x0000001b031c7224 */ /* 0x000fe400078e021c */
[----:B------:R-:W-:Y:S02]  /*0e40*/  IMAD R20, R27, R6, R20 ;  /* 0x000000061b147224 */ /* 0x000fe400078e0214 */
[----:B------:R-:W-:Y:S02]  /*0e50*/  IMAD R29, R4, R26, R29 ;  /* 0x0000001a041d7224 */ /* 0x000fe400078e021d */
[----:B------:R-:W-:Y:S02]  /*0e60*/  IMAD R21, R26, R7, R21 ;  /* 0x000000071a157224 */ /* 0x000fe400078e0215 */
[----:B------:R-:W-:-:S02]  /*0e70*/  IMAD R22, R5, R31, R22 ;  /* 0x0000001f05167224 */ /* 0x000fc400078e0216 */
[----:B------:R-:W-:Y:S02]  /*0e80*/  IMAD R24, R31, R10, R24 ;  /* 0x0000000a1f187224 */ /* 0x000fe400078e0218 */
[----:B------:R-:W-:Y:S02]  /*0e90*/  IMAD R23, R14, R30, R23 ;  /* 0x0000001e0e177224 */ /* 0x000fe400078e0217 */
[----:B------:R-:W-:-:S07]  /*0ea0*/  IMAD R25, R30, R11, R25 ;  /* 0x0000000b1e197224 */ /* 0x000fce00078e0219 */
.L_x_0:
[----:B------:R-:W0:Y:S01]  /*0eb0*/  S2R R3, SR_LANEID ;  /* 0x0000000000037919 */ /* 0x000e220000000000 */
[----:B------:R-:W1:Y:S01]  /*0ec0*/  LDC R7, c[0x0][0x3b0] ;  /* 0x0000ec00ff077b82 */ /* 0x000e620000000800 */
[----:B------:R-:W2:Y:S01]  /*0ed0*/  LDCU.64 UR4, c[0x0][0x390] ;  /* 0x00007200ff0477ac */ /* 0x000ea20008000a00 */
[----:B-1----:R-:W-:Y:S01]  /*0ee0*/  IMAD R2, R2, R7, RZ ;  /* 0x0000000702027224 */ /* 0x002fe200078e02ff */
[----:B------:R-:W-:-:S03]  /*0ef0*/  SHF.R.U32.HI R7, RZ, 0x1, R7 ;  /* 0x00000001ff077819 */ /* 0x000fc60000011607 */
[----:B------:R-:W-:Y:S01]  /*0f00*/  IMAD.SHL.U32 R5, R2, 0x10, RZ ;  /* 0x0000001002057824 */ /* 0x000fe200078e00ff */
[----:B0-----:R-:W-:Y:S02]  /*0f10*/  SHF.R.U32.HI R4, RZ, 0x2, R3 ;  /* 0x00000002ff047819 */ /* 0x001fe40000011603 */
[----:B------:R-:W-:Y:S02]  /*0f20*/  LOP3.LUT R2, R3, 0x3, RZ, 0xc0, !PT ;  /* 0x0000000303027812 */ /* 0x000fe400078ec0ff */
[----:B------:R-:W-:Y:S02]  /*0f30*/  LEA R0, P0, R0, R5, 0x4 ;  /* 0x0000000500007211 */ /* 0x000fe400078020ff */
[----:B------:R-:W-:Y:S02]  /*0f40*/  MOV R3, RZ ;  /* 0x000000ff00037202 */ /* 0x000fe40000000f00 */
[----:B------:R-:W-:Y:S02]  /*0f50*/  LEA.HI.X.SX32 R9, R5, RZ, 0x1, P0 ;  /* 0x000000ff05097211 */ /* 0x000fe400000f0eff */
[----:B--2---:R-:W-:Y:S01]  /*0f60*/  LEA R5, P0, R0, UR4, 0x2 ;  /* 0x0000000400057c11 */ /* 0x004fe2000f8010ff */
[----:B------:R-:W-:-:S03]  /*0f70*/  IMAD.WIDE.U32 R2, R4, R7, R2 ;  /* 0x0000000704027225 */ /* 0x000fc600078e0002 */
[----:B------:R-:W-:Y:S02]  /*0f80*/  LEA.HI.X R9, R0, UR5, R9, 0x2, P0 ;  /* 0x0000000500097c11 */ /* 0x000fe400080f1409 */
[----:B------:R-:W-:-:S04]  /*0f90*/  LEA R4, P0, R2, R5, 0x3 ;  /* 0x0000000502047211 */ /* 0x000fc800078018ff */
[----:B------:R-:W-:-:S03]  /*0fa0*/  LEA.HI.X R5, R2, R9, R3, 0x3, P0 ;  /* 0x0000000902057211 */ /* 0x000fc600000f1c03 */
[----:B------:R-:W-:Y:S02]  /*0fb0*/  IMAD.WIDE.U32 R2, R7, 0x40, R4 ;  /* 0x0000004007027825 */ /* 0x000fe400078e0004 */
[----:B------:R-:W-:Y:S04]  /*0fc0*/  STG.E.64 desc[UR6][R4.64], R28 ;  /* 0x0000001c04007986 */ /* 0x000fe8000c101b06 */
[----:B------:R-:W-:Y:S04]  /*0fd0*/  STG.E.64 desc[UR6][R2.64], R20 ;  /* 0x0000001402007986 */ /* 0x000fe8000c101b06 */
[----:B------:R-:W-:Y:S04]  /*0fe0*/  STG.E.64 desc[UR6][R4.64+0x20], R22 ;  /* 0x0000201604007986 */ /* 0x000fe8000c101b06 */
[----:B------:R-:W-:Y:S01]  /*0ff0*/  STG.E.64 desc[UR6][R2.64+0x20], R24 ;  /* 0x0000201802007986 */ /* 0x000fe2000c101b06 */
[----:B------:R-:W-:Y:S05]  /*1000*/  EXIT ;  /* 0x000000000000794d */ /* 0x000fea0003800000 */
.L_x_3:
[----:B------:R-:W-:-:S00]  /*1010*/  BRA `(.L_x_3) ;  /* 0xfffffffc00fc7947 */ /* 0x000fc0000383ffff */
[----:B------:R-:W-:-:S00]  /*1020*/  NOP ;  /* 0x0000000000007918 */ /* 0x000fc00000000000 */
        /* <DEDUP_REMOVED lines=13> */
.L_x_4:


//--------------------- .nv.shared.reserved.0     --------------------------
	.section	.nv.shared.reserved.0,"aw",@nobits
	.weak		__nv_reservedSMEM_offset_0_alias
	.size		__nv_reservedSMEM_offset_0_alias, 0, 64
	.other		__nv_reservedSMEM_offset_0_alias,@"STO_CUDA_RESERVED_SHARED STV_DEFAULT"
__nv_reservedSMEM_offset_0_alias:
	.zero		0
	.zero		64


//--------------------- .nv.constant0._Z36tensorCoreMultiplyScaleAndAccumulatePKhS0_PiS0_S0_iii --------------------------
	.section	.nv.constant0._Z36tensorCoreMultiplyScaleAndAccumulatePKhS0_PiS0_S0_iii,"a",@progbits
	.sectionflags	@""
	.align	4
.nv.constant0._Z36tensorCoreMultiplyScaleAndAccumulatePKhS0_PiS0_S0_iii:
	.zero		948


//--------------------- SYMBOLS --------------------------

	.type		.nv.reservedSmem.offset0,@object
	.size		.nv.reservedSmem.offset0,0x4
